	.headerflags	@"EF_CUDA_TEXMODE_UNIFIED EF_CUDA_64BIT_ADDRESS EF_CUDA_ACCELERATORS EF_CUDA_SM90 EF_CUDA_VIRTUAL_SM(EF_CUDA_SM90)"
	.elftype	@"ET_EXEC"


//--------------------- .nv.info                  --------------------------
	.section	.nv.info,"",@"SHT_CUDA_INFO"
	.align	4


	//----- nvinfo : EIATTR_REGCOUNT
	.align		4
        /*0000*/ 	.byte	0x04, 0x2f
        /*0002*/ 	.short	(.L_1 - .L_0)
	.align		4
.L_0:
        /*0004*/ 	.word	index@(triton_poi_fused_constant_pad_nd_15)
        /*0008*/ 	.word	0x00000014


	//----- nvinfo : EIATTR_MIN_STACK_SIZE
	.align		4
.L_1:
        /*000c*/ 	.byte	0x04, 0x12
        /*000e*/ 	.short	(.L_3 - .L_2)
	.align		4
.L_2:
        /*0010*/ 	.word	index@(triton_poi_fused_constant_pad_nd_15)
        /*0014*/ 	.word	0x00000000


	//----- nvinfo : EIATTR_FRAME_SIZE
	.align		4
.L_3:
        /*0018*/ 	.byte	0x04, 0x11
        /*001a*/ 	.short	(.L_5 - .L_4)
	.align		4
.L_4:
        /*001c*/ 	.word	index@(triton_poi_fused_constant_pad_nd_15)
        /*0020*/ 	.word	0x00000000


	//----- nvinfo : EIATTR_MIN_STACK_SIZE
	.align		4
.L_5:
        /*0024*/ 	.byte	0x04, 0x12
        /*0026*/ 	.short	(.L_7 - .L_6)
	.align		4
.L_6:
        /*0028*/ 	.word	index@(triton_poi_fused_constant_pad_nd_15)
        /*002c*/ 	.word	0x00000000
.L_7:


//--------------------- .nv.info.triton_poi_fused_constant_pad_nd_15 --------------------------
	.section	.nv.info.triton_poi_fused_constant_pad_nd_15,"",@"SHT_CUDA_INFO"
	.sectionflags	@""
	.align	4


	//----- nvinfo : EIATTR_CUDA_API_VERSION
	.align		4
        /*0000*/ 	.byte	0x04, 0x37
        /*0002*/ 	.short	(.L_9 - .L_8)
.L_8:
        /*0004*/ 	.word	0x0000007c


	//----- nvinfo : EIATTR_KPARAM_INFO
	.align		4
.L_9:
        /*0008*/ 	.byte	0x04, 0x17
        /*000a*/ 	.short	(.L_11 - .L_10)
.L_10:
        /*000c*/ 	.word	0x00000000
        /*0010*/ 	.short	0x0002
        /*0012*/ 	.short	0x0010
        /*0014*/ 	.byte	0x00, 0xf0, 0x11, 0x00


	//----- nvinfo : EIATTR_KPARAM_INFO
	.align		4
.L_11:
        /*0018*/ 	.byte	0x04, 0x17
        /*001a*/ 	.short	(.L_13 - .L_12)
.L_12:
        /*001c*/ 	.word	0x00000000
        /*0020*/ 	.short	0x0001
        /*0022*/ 	.short	0x0008
        /*0024*/ 	.byte	0x00, 0xf4, 0x21, 0x00


	//----- nvinfo : EIATTR_KPARAM_INFO
	.align		4
.L_13:
        /*0028*/ 	.byte	0x04, 0x17
        /*002a*/ 	.short	(.L_15 - .L_14)
.L_14:
        /*002c*/ 	.word	0x00000000
        /*0030*/ 	.short	0x0000
        /*0032*/ 	.short	0x0000
        /*0034*/ 	.byte	0x00, 0xf4, 0x21, 0x00


	//----- nvinfo : EIATTR_SPARSE_MMA_MASK
	.align		4
.L_15:
        /*0038*/ 	.byte	0x03, 0x50
        /*003a*/ 	.short	0x0000


	//----- nvinfo : EIATTR_MAXREG_COUNT
	.align		4
        /*003c*/ 	.byte	0x03, 0x1b
        /*003e*/ 	.short	0x00ff


	//----- nvinfo : EIATTR_EXIT_INSTR_OFFSETS
	.align		4
        /*0040*/ 	.byte	0x04, 0x1c
        /*0042*/ 	.short	(.L_17 - .L_16)


	//   ....[0]....
.L_16:
        /*0044*/ 	.word	0x000004c0


	//   ....[1]....
        /*0048*/ 	.word	0x000004e0


	//----- nvinfo : EIATTR_REQNTID
	.align		4
.L_17:
        /*004c*/ 	.byte	0x04, 0x10
        /*004e*/ 	.short	(.L_19 - .L_18)
.L_18:
        /*0050*/ 	.word	0x00000080
        /*0054*/ 	.word	0x00000001
        /*0058*/ 	.word	0x00000001


	//----- nvinfo : EIATTR_CBANK_PARAM_SIZE
	.align		4
.L_19:
        /*005c*/ 	.byte	0x03, 0x19
        /*005e*/ 	.short	0x0014


	//----- nvinfo : EIATTR_PARAM_CBANK
	.align		4
        /*0060*/ 	.byte	0x04, 0x0a
        /*0062*/ 	.short	(.L_21 - .L_20)
	.align		4
.L_20:
        /*0064*/ 	.word	index@(.nv.constant0.triton_poi_fused_constant_pad_nd_15)
        /*0068*/ 	.short	0x0210
        /*006a*/ 	.short	0x0014


	//----- nvinfo : EIATTR_SW_WAR
	.align		4
.L_21:
        /*006c*/ 	.byte	0x04, 0x36
        /*006e*/ 	.short	(.L_23 - .L_22)
.L_22:
        /*0070*/ 	.word	0x00000008
.L_23:


//--------------------- .nv.callgraph             --------------------------
	.section	.nv.callgraph,"",@"SHT_CUDA_CALLGRAPH"
	.align	4
	.sectionentsize	8
	.align		4
        /*0000*/ 	.word	0x00000000
	.align		4
        /*0004*/ 	.word	0xffffffff
	.align		4
        /*0008*/ 	.word	0x00000000
	.align		4
        /*000c*/ 	.word	0xfffffffe
	.align		4
        /*0010*/ 	.word	0x00000000
	.align		4
        /*0014*/ 	.word	0xfffffffd
	.align		4
        /*0018*/ 	.word	0x00000000
	.align		4
        /*001c*/ 	.word	0xfffffffc


//--------------------- .text.triton_poi_fused_constant_pad_nd_15 --------------------------
	.section	.text.triton_poi_fused_constant_pad_nd_15,"ax",@progbits
	.align	128
        .global         triton_poi_fused_constant_pad_nd_15
        .type           triton_poi_fused_constant_pad_nd_15,@function
        .size           triton_poi_fused_constant_pad_nd_15,(.L_x_1 - triton_poi_fused_constant_pad_nd_15)
        .other          triton_poi_fused_constant_pad_nd_15,@"STO_CUDA_ENTRY STV_DEFAULT"
triton_poi_fused_constant_pad_nd_15:
.text.triton_poi_fused_constant_pad_nd_15:
[----:B------:R-:W0:Y:S02]  /*0000*/  LDC R1, c[0x0][0x28] ;  /* 0x00000a00ff017b82 */ /* 0x000e240000000800 */
[----:B------:R-:W1:Y:S01]  /*0010*/  S2R R0, SR_TID.X ;  /* 0x0000000000007919 */ /* 0x000e620000002100 */
[----:B------:R-:W-:Y:S01]  /*0020*/  ULDC.64 UR4, c[0x0][0x208] ;  /* 0x0000820000047ab9 */ /* 0x000fe20000000a00 */
[----:B------:R-:W2:Y:S01]  /*0030*/  S2R R3, SR_CTAID.X ;  /* 0x0000000000037919 */ /* 0x000ea20000002500 */
[----:B-1----:R-:W-:-:S05]  /*0040*/  IMAD.SHL.U32 R0, R0, 0x4, RZ ;  /* 0x0000000400007824 */ /* 0x002fca00078e00ff */
[----:B------:R-:W-:-:S05]  /*0050*/  LOP3.LUT R0, R0, 0x1fc, RZ, 0xc0, !PT ;  /* 0x000001fc00007812 */ /* 0x000fca00078ec0ff */
[----:B--2---:R-:W-:-:S04]  /*0060*/  IMAD R2, R3, 0x400, R0 ;  /* 0x0000040003027824 */ /* 0x004fc800078e0200 */
[----:B------:R-:W-:-:S04]  /*0070*/  IMAD.HI R3, R2, 0x64d319ff, RZ ;  /* 0x64d319ff02037827 */ /* 0x000fc800078e02ff */
[C---:B------:R-:W-:Y:S01]  /*0080*/  VIADD R0, R2.reuse, 0x200 ;  /* 0x0000020002007836 */ /* 0x040fe20000000000 */
[----:B------:R-:W-:Y:S01]  /*0090*/  SHF.R.U32.HI R4, RZ, 0x1f, R3 ;  /* 0x0000001fff047819 */ /* 0x000fe20000011603 */
[----:B------:R-:W-:-:S03]  /*00a0*/  IMAD.HI R7, R2, 0x66666667, RZ ;  /* 0x6666666702077827 */ /* 0x000fc600078e02ff */
[----:B------:R-:W-:Y:S01]  /*00b0*/  LEA.HI.SX32 R3, R3, R4, 0x14 ;  /* 0x0000000403037211 */ /* 0x000fe200078fa2ff */
[----:B------:R-:W-:Y:S01]  /*00c0*/  IMAD.HI R9, R0, 0x66666667, RZ ;  /* 0x6666666700097827 */ /* 0x000fe200078e02ff */
[----:B------:R-:W-:-:S03]  /*00d0*/  SHF.R.U32.HI R8, RZ, 0x1f, R7 ;  /* 0x0000001fff087819 */ /* 0x000fc60000011607 */
[----:B------:R-:W-:Y:S01]  /*00e0*/  IMAD.HI R5, R0, 0x64d319ff, RZ ;  /* 0x64d319ff00057827 */ /* 0x000fe200078e02ff */
[----:B------:R-:W-:Y:S02]  /*00f0*/  SHF.R.U32.HI R4, RZ, 0x1f, R9 ;  /* 0x0000001fff047819 */ /* 0x000fe40000011609 */
[----:B------:R-:W-:Y:S01]  /*0100*/  LEA.HI.SX32 R11, R7, R8, 0x1a ;  /* 0x00000008070b7211 */ /* 0x000fe200078fd2ff */
[----:B------:R-:W-:Y:S01]  /*0110*/  IMAD.HI R10, R3, 0x7e07e07f, RZ ;  /* 0x7e07e07f030a7827 */ /* 0x000fe200078e02ff */
[----:B------:R-:W-:Y:S02]  /*0120*/  LEA.HI.SX32 R4, R9, R4, 0x1a ;  /* 0x0000000409047211 */ /* 0x000fe400078fd2ff */
[----:B------:R-:W-:Y:S01]  /*0130*/  SHF.R.U32.HI R8, RZ, 0x1f, R5 ;  /* 0x0000001fff087819 */ /* 0x000fe20000011605 */
[----:B------:R-:W-:Y:S01]  /*0140*/  IMAD.HI R9, R11, 0x7e07e07f, RZ ;  /* 0x7e07e07f0b097827 */ /* 0x000fe200078e02ff */
[----:B------:R-:W-:Y:S02]  /*0150*/  SHF.R.U32.HI R13, RZ, 0x1f, R10 ;  /* 0x0000001fff0d7819 */ /* 0x000fe4000001160a */
[----:B------:R-:W-:Y:S01]  /*0160*/  LEA.HI.SX32 R5, R5, R8, 0x14 ;  /* 0x0000000805057211 */ /* 0x000fe200078fa2ff */
[----:B------:R-:W-:Y:S01]  /*0170*/  IMAD.HI R6, R2, 0x634601f7, RZ ;  /* 0x634601f702067827 */ /* 0x000fe200078e02ff */
[----:B------:R-:W-:-:S02]  /*0180*/  SHF.R.U32.HI R8, RZ, 0x1f, R9 ;  /* 0x0000001fff087819 */ /* 0x000fc40000011609 */
[----:B------:R-:W-:Y:S01]  /*0190*/  LEA.HI.SX32 R14, R10, R13, 0x1b ;  /* 0x0000000d0a0e7211 */ /* 0x000fe200078fdaff */
[----:B------:R-:W-:Y:S01]  /*01a0*/  IMAD.HI R15, R4, 0x7e07e07f, RZ ;  /* 0x7e07e07f040f7827 */ /* 0x000fe200078e02ff */
[----:B------:R-:W-:Y:S02]  /*01b0*/  LEA.HI.SX32 R12, R9, R8, 0x1b ;  /* 0x00000008090c7211 */ /* 0x000fe400078fdaff */
[----:B------:R-:W-:Y:S01]  /*01c0*/  SHF.R.U32.HI R7, RZ, 0x1f, R6 ;  /* 0x0000001fff077819 */ /* 0x000fe20000011606 */
[----:B------:R-:W-:Y:S01]  /*01d0*/  IMAD.HI R13, R5, 0x7e07e07f, RZ ;  /* 0x7e07e07f050d7827 */ /* 0x000fe200078e02ff */
[----:B------:R-:W1:Y:S01]  /*01e0*/  LDC.64 R8, c[0x0][0x210] ;  /* 0x00008400ff087b82 */ /* 0x000e620000000a00 */
[----:B------:R-:W-:Y:S02]  /*01f0*/  SHF.R.U32.HI R10, RZ, 0x1f, R15 ;  /* 0x0000001fff0a7819 */ /* 0x000fe4000001160f */
[----:B------:R-:W-:Y:S01]  /*0200*/  IMAD R12, R12, -0x41, R11 ;  /* 0xffffffbf0c0c7824 */ /* 0x000fe200078e020b */
[----:B------:R-:W-:Y:S01]  /*0210*/  LEA.HI.SX32 R6, R6, R7, 0xe ;  /* 0x0000000706067211 */ /* 0x000fe200078f72ff */
[----:B------:R-:W-:Y:S01]  /*0220*/  IMAD R11, R14, -0x41, R3 ;  /* 0xffffffbf0e0b7824 */ /* 0x000fe200078e0203 */
[----:B------:R-:W-:Y:S01]  /*0230*/  SHF.R.U32.HI R16, RZ, 0x1f, R13 ;  /* 0x0000001fff107819 */ /* 0x000fe2000001160d */
[----:B------:R-:W-:Y:S01]  /*0240*/  IMAD.HI R7, R0, 0x634601f7, RZ ;  /* 0x634601f700077827 */ /* 0x000fe200078e02ff */
[----:B------:R-:W-:-:S02]  /*0250*/  LEA.HI.SX32 R15, R15, R10, 0x1b ;  /* 0x0000000a0f0f7211 */ /* 0x000fc400078fdaff */
[----:B------:R-:W-:Y:S01]  /*0260*/  LEA.HI.SX32 R16, R13, R16, 0x1b ;  /* 0x000000100d107211 */ /* 0x000fe200078fdaff */
[----:B------:R-:W-:Y:S01]  /*0270*/  IMAD R3, R3, -0x28a0, R2 ;  /* 0xffffd76003037824 */ /* 0x000fe200078e0202 */
[----:B------:R-:W-:Y:S01]  /*0280*/  VIMNMX R12, R12, R11, !PT ;  /* 0x0000000b0c0c7248 */ /* 0x000fe20007fe0100 */
[----:B------:R-:W-:Y:S01]  /*0290*/  IMAD R15, R15, -0x41, R4 ;  /* 0xffffffbf0f0f7824 */ /* 0x000fe200078e0204 */
[----:B------:R-:W-:Y:S01]  /*02a0*/  SHF.R.U32.HI R10, RZ, 0x1f, R7 ;  /* 0x0000001fff0a7819 */ /* 0x000fe20000011607 */
[----:B------:R-:W-:Y:S01]  /*02b0*/  IMAD R16, R16, -0x41, R5 ;  /* 0xffffffbf10107824 */ /* 0x000fe200078e0205 */
[----:B------:R-:W-:Y:S01]  /*02c0*/  ISETP.GE.AND P0, PT, R12, 0x40, PT ;  /* 0x000000400c00780c */ /* 0x000fe20003f06270 */
[----:B------:R-:W-:Y:S01]  /*02d0*/  IMAD R5, R5, -0x28a0, R0 ;  /* 0xffffd76005057824 */ /* 0x000fe200078e0200 */
[----:B------:R-:W-:Y:S01]  /*02e0*/  LEA.HI.SX32 R10, R7, R10, 0xe ;  /* 0x0000000a070a7211 */ /* 0x000fe200078f72ff */
[----:B------:R-:W-:Y:S01]  /*02f0*/  IMAD R6, R6, 0xa0000, R3 ;  /* 0x000a000006067824 */ /* 0x000fe200078e0203 */
[----:B------:R-:W-:-:S02]  /*0300*/  ISETP.LT.AND P0, PT, R2, 0x294280, !P0 ;  /* 0x002942800200780c */ /* 0x000fc40004701270 */
[----:B------:R-:W-:Y:S01]  /*0310*/  VIMNMX R15, R15, R16, !PT ;  /* 0x000000100f0f7248 */ /* 0x000fe20007fe0100 */
[----:B------:R-:W-:Y:S02]  /*0320*/  IMAD R5, R10, 0xa0000, R5 ;  /* 0x000a00000a057824 */ /* 0x000fe400078e0205 */
[----:B------:R-:W-:Y:S01]  /*0330*/  IMAD R13, R11, 0x2800, R6 ;  /* 0x000028000b0d7824 */ /* 0x000fe200078e0206 */
[----:B------:R-:W-:Y:S01]  /*0340*/  CS2R R6, SRZ ;  /* 0x0000000000067805 */ /* 0x000fe2000001ff00 */
[----:B------:R-:W-:Y:S01]  /*0350*/  IMAD R3, R16, 0x2800, R5 ;  /* 0x0000280010037824 */ /* 0x000fe200078e0205 */
[----:B------:R-:W-:Y:S01]  /*0360*/  CS2R R4, SRZ ;  /* 0x0000000000047805 */ /* 0x000fe2000001ff00 */
[--C-:B-1----:R-:W-:Y:S01]  /*0370*/  IMAD.WIDE R12, R13, 0x4, R8.reuse ;  /* 0x000000040d0c7825 */ /* 0x102fe200078e0208 */
[----:B------:R-:W-:Y:S02]  /*0380*/  ISETP.GE.AND P1, PT, R15, 0x40, PT ;  /* 0x000000400f00780c */ /* 0x000fe40003f26270 */
[----:B------:R-:W-:Y:S01]  /*0390*/  CS2R R10, SRZ ;  /* 0x00000000000a7805 */ /* 0x000fe2000001ff00 */
[----:B------:R-:W1:Y:S01]  /*03a0*/  LDC.64 R16, c[0x0][0x218] ;  /* 0x00008600ff107b82 */ /* 0x000e620000000a00 */
[----:B------:R-:W-:Y:S01]  /*03b0*/  IMAD.WIDE R14, R3, 0x4, R8 ;  /* 0x00000004030e7825 */ /* 0x000fe200078e0208 */
[----:B------:R-:W2:Y:S01]  /*03c0*/  @P0 LDG.E.128 R4, desc[UR4][R12.64] ;  /* 0x000000040c040981 */ /* 0x000ea2000c1e1d00 */
[----:B------:R-:W-:-:S02]  /*03d0*/  ISETP.LT.AND P1, PT, R0, 0x294280, !P1 ;  /* 0x002942800000780c */ /* 0x000fc40004f21270 */
[----:B------:R-:W-:-:S11]  /*03e0*/  CS2R R8, SRZ ;  /* 0x0000000000087805 */ /* 0x000fd6000001ff00 */
[----:B------:R-:W3:Y:S01]  /*03f0*/  @P1 LDG.E.128 R8, desc[UR4][R14.64] ;  /* 0x000000040e081981 */ /* 0x000ee2000c1e1d00 */
[C---:B------:R-:W-:Y:S01]  /*0400*/  ISETP.GE.AND P2, PT, R2.reuse, 0x294280, PT ;  /* 0x002942800200780c */ /* 0x040fe20003f46270 */
[----:B-1----:R-:W-:Y:S01]  /*0410*/  IMAD.WIDE R2, R2, 0x4, R16 ;  /* 0x0000000402027825 */ /* 0x002fe200078e0210 */
[----:B--2---:R-:W-:Y:S02]  /*0420*/  SEL R4, R4, RZ, P0 ;  /* 0x000000ff04047207 */ /* 0x004fe40000000000 */
[----:B------:R-:W-:Y:S02]  /*0430*/  SEL R5, R5, RZ, P0 ;  /* 0x000000ff05057207 */ /* 0x000fe40000000000 */
[----:B------:R-:W-:Y:S02]  /*0440*/  SEL R6, R6, RZ, P0 ;  /* 0x000000ff06067207 */ /* 0x000fe40000000000 */
[----:B------:R-:W-:Y:S02]  /*0450*/  SEL R7, R7, RZ, P0 ;  /* 0x000000ff07077207 */ /* 0x000fe40000000000 */
[----:B------:R-:W-:-:S03]  /*0460*/  ISETP.GE.AND P0, PT, R0, 0x294280, PT ;  /* 0x002942800000780c */ /* 0x000fc60003f06270 */
[----:B------:R1:W-:Y:S01]  /*0470*/  @!P2 STG.E.128 desc[UR4][R2.64], R4 ;  /* 0x000000040200a986 */ /* 0x0003e2000c101d04 */
[----:B---3--:R-:W-:Y:S02]  /*0480*/  SEL R8, R8, RZ, P1 ;  /* 0x000000ff08087207 */ /* 0x008fe40000800000 */
[----:B------:R-:W-:Y:S02]  /*0490*/  SEL R9, R9, RZ, P1 ;  /* 0x000000ff09097207 */ /* 0x000fe40000800000 */
[----:B------:R-:W-:Y:S02]  /*04a0*/  SEL R10, R10, RZ, P1 ;  /* 0x000000ff0a0a7207 */ /* 0x000fe40000800000 */
[----:B------:R-:W-:-:S03]  /*04b0*/  SEL R11, R11, RZ, P1 ;  /* 0x000000ff0b0b7207 */ /* 0x000fc60000800000 */
[----:B------:R-:W-:Y:S05]  /*04c0*/  @P0 EXIT ;  /* 0x000000000000094d */ /* 0x000fea0003800000 */
[----:B------:R-:W-:Y:S01]  /*04d0*/  STG.E.128 desc[UR4][R2.64+0x800], R8 ;  /* 0x0008000802007986 */ /* 0x000fe2000c101d04 */
[----:B------:R-:W-:Y:S05]  /*04e0*/  EXIT ;  /* 0x000000000000794d */ /* 0x000fea0003800000 */
.L_x_0:
[----:B------:R-:W-:-:S00]  /*04f0*/  BRA `(.L_x_0) ;  /* 0xfffffffc00fc7947 */ /* 0x000fc0000383ffff */
[----:B------:R-:W-:-:S00]  /*0500*/  NOP ;  /* 0x0000000000007918 */ /* 0x000fc00000000000 */
[----:B------:R-:W-:-:S00]  /*0510*/  NOP ;  /* 0x0000000000007918 */ /* 0x000fc00000000000 */
[----:B------:R-:W-:-:S00]  /*0520*/  NOP ;  /* 0x0000000000007918 */ /* 0x000fc00000000000 */
[----:B------:R-:W-:-:S00]  /*0530*/  NOP ;  /* 0x0000000000007918 */ /* 0x000fc00000000000 */
[----:B------:R-:W-:-:S00]  /*0540*/  NOP ;  /* 0x0000000000007918 */ /* 0x000fc00000000000 */
[----:B------:R-:W-:-:S00]  /*0550*/  NOP ;  /* 0x0000000000007918 */ /* 0x000fc00000000000 */
[----:B------:R-:W-:-:S00]  /*0560*/  NOP ;  /* 0x0000000000007918 */ /* 0x000fc00000000000 */
[----:B------:R-:W-:-:S00]  /*0570*/  NOP ;  /* 0x0000000000007918 */ /* 0x000fc00000000000 */
.L_x_1:


//--------------------- .nv.constant0.triton_poi_fused_constant_pad_nd_15 --------------------------
	.section	.nv.constant0.triton_poi_fused_constant_pad_nd_15,"a",@progbits
	.sectionflags	@""
	.align	4
.nv.constant0.triton_poi_fused_constant_pad_nd_15:
	.zero		548
